//
// Generated by NVIDIA NVVM Compiler
//
// Compiler Build ID: CL-36424714
// Cuda compilation tools, release 13.0, V13.0.88
// Based on NVVM 20.0.0
//

.version 9.0
.target sm_100
.address_size 64

	// .globl	_Z11fill_kernelPfmf

.visible .entry _Z11fill_kernelPfmf(
	.param .u64 .ptr .align 1 _Z11fill_kernelPfmf_param_0,
	.param .u64 _Z11fill_kernelPfmf_param_1,
	.param .f32 _Z11fill_kernelPfmf_param_2
)
{
	.reg .pred 	%p<2>;
	.reg .b32 	%r<5>;
	.reg .b32 	%f<2>;
	.reg .b64 	%rd<7>;

	ld.param.u64 	%rd2, [_Z11fill_kernelPfmf_param_0];
	ld.param.u64 	%rd3, [_Z11fill_kernelPfmf_param_1];
	ld.param.f32 	%f1, [_Z11fill_kernelPfmf_param_2];
	mov.u32 	%r1, %ctaid.x;
	mov.u32 	%r2, %ntid.x;
	mov.u32 	%r3, %tid.x;
	mad.lo.s32 	%r4, %r1, %r2, %r3;
	cvt.u64.u32 	%rd1, %r4;
	setp.le.u64 	%p1, %rd3, %rd1;
	@%p1 bra 	$L__BB0_2;
	cvta.to.global.u64 	%rd4, %rd2;
	shl.b64 	%rd5, %rd1, 2;
	add.s64 	%rd6, %rd4, %rd5;
	st.global.f32 	[%rd6], %f1;
$L__BB0_2:
	ret;

}


// ===== COMPILED SASS (sm_100) =====

	.target	sm_100

	.elftype	@"ET_EXEC"


//--------------------- .note.nv.tkinfo           --------------------------
	.section	.note.nv.tkinfo,"",@"SHT_NOTE"
	.sectionflags	@"SHF_NOTE_NV_TKINFO"
	.tkinfo
        /*0018*/ 	.word	0x00000002
        /*0030*/ 	.string	""
        /*0030*/ 	.string	"ptxas"
        /*0030*/ 	.string	"Cuda compilation tools, release 13.0, V13.0.88"
        /*0030*/ 	.string	"Build cuda_13.0.r13.0/compiler.36424714_0"
        /*0030*/ 	.string	"-arch sm_100 -m 64 "



//--------------------- .note.nv.cuinfo           --------------------------
	.section	.note.nv.cuinfo,"",@"SHT_NOTE"
	.sectionflags	@"SHF_NOTE_NV_CUINFO"
        /*0018*/ 	.short	0x0002
        /*001a*/ 	.short	0x0064
        /*001c*/ 	.short	0x0082
	.zero		2


//--------------------- .nv.info                  --------------------------
	.section	.nv.info,"",@"SHT_CUDA_INFO"
	.align	4


	//----- nvinfo : EIATTR_REGCOUNT
	.align		4
        /*0000*/ 	.byte	0x04, 0x2f
        /*0002*/ 	.short	(.L_1 - .L_0)
	.align		4
.L_0:
        /*0004*/ 	.word	index@(_Z11fill_kernelPfmf)
        /*0008*/ 	.word	0x00000008


	//----- nvinfo : EIATTR_FRAME_SIZE
	.align		4
.L_1:
        /*000c*/ 	.byte	0x04, 0x11
        /*000e*/ 	.short	(.L_3 - .L_2)
	.align		4
.L_2:
        /*0010*/ 	.word	index@(_Z11fill_kernelPfmf)
        /*0014*/ 	.word	0x00000000


	//----- nvinfo : EIATTR_MIN_STACK_SIZE
	.align		4
.L_3:
        /*0018*/ 	.byte	0x04, 0x12
        /*001a*/ 	.short	(.L_5 - .L_4)
	.align		4
.L_4:
        /*001c*/ 	.word	index@(_Z11fill_kernelPfmf)
        /*0020*/ 	.word	0x00000000
.L_5:


//--------------------- .nv.compat                --------------------------
	.section	.nv.compat,"",@"SHT_CUDA_COMPAT_INFO"
	.align	4
        /*0000*/ 	.byte	0x02, 0x09, 0x00, 0x00, 0x02, 0x02, 0x01, 0x00, 0x02, 0x05, 0x05, 0x00, 0x03, 0x07, 0x01, 0x01
        /*0010*/ 	.byte	0x02, 0x03, 0x00, 0x00, 0x02, 0x06, 0x01, 0x00, 0x04, 0x0b, 0x08, 0x00, 0x09, 0x00, 0x00, 0x00
        /*0020*/ 	.byte	0x00, 0x00, 0x00, 0x00


//--------------------- .nv.info._Z11fill_kernelPfmf --------------------------
	.section	.nv.info._Z11fill_kernelPfmf,"",@"SHT_CUDA_INFO"
	.sectionflags	@""
	.align	4


	//----- nvinfo : EIATTR_CUDA_API_VERSION
	.align		4
        /*0000*/ 	.byte	0x04, 0x37
        /*0002*/ 	.short	(.L_7 - .L_6)
.L_6:
        /*0004*/ 	.word	0x00000082


	//----- nvinfo : EIATTR_KPARAM_INFO
	.align		4
.L_7:
        /*0008*/ 	.byte	0x04, 0x17
        /*000a*/ 	.short	(.L_9 - .L_8)
.L_8:
        /*000c*/ 	.word	0x00000000
        /*0010*/ 	.short	0x0002
        /*0012*/ 	.short	0x0010
        /*0014*/ 	.byte	0x00, 0xf0, 0x11, 0x00


	//----- nvinfo : EIATTR_KPARAM_INFO
	.align		4
.L_9:
        /*0018*/ 	.byte	0x04, 0x17
        /*001a*/ 	.short	(.L_11 - .L_10)
.L_10:
        /*001c*/ 	.word	0x00000000
        /*0020*/ 	.short	0x0001
        /*0022*/ 	.short	0x0008
        /*0024*/ 	.byte	0x00, 0xf0, 0x21, 0x00


	//----- nvinfo : EIATTR_KPARAM_INFO
	.align		4
.L_11:
        /*0028*/ 	.byte	0x04, 0x17
        /*002a*/ 	.short	(.L_13 - .L_12)
.L_12:
        /*002c*/ 	.word	0x00000000
        /*0030*/ 	.short	0x0000
        /*0032*/ 	.short	0x0000
        /*0034*/ 	.byte	0x00, 0xf5, 0x21, 0x00


	//----- nvinfo : EIATTR_SPARSE_MMA_MASK
	.align		4
.L_13:
        /*0038*/ 	.byte	0x03, 0x50
        /*003a*/ 	.short	0x0000


	//----- nvinfo : EIATTR_MAXREG_COUNT
	.align		4
        /*003c*/ 	.byte	0x03, 0x1b
        /*003e*/ 	.short	0x00ff


	//----- nvinfo : EIATTR_MERCURY_ISA_VERSION
	.align		4
        /*0040*/ 	.byte	0x03, 0x5f
        /*0042*/ 	.short	0x0101


	//----- nvinfo : EIATTR_VRC_CTA_INIT_COUNT
	.align		4
        /*0044*/ 	.byte	0x02, 0x4a
	.zero		1
	.zero		1


	//----- nvinfo : EIATTR_EXIT_INSTR_OFFSETS
	.align		4
        /*0048*/ 	.byte	0x04, 0x1c
        /*004a*/ 	.short	(.L_15 - .L_14)


	//   ....[0]....
.L_14:
        /*004c*/ 	.word	0x00000080


	//   ....[1]....
        /*0050*/ 	.word	0x000000f0


	//----- nvinfo : EIATTR_CBANK_PARAM_SIZE
	.align		4
.L_15:
        /*0054*/ 	.byte	0x03, 0x19
        /*0056*/ 	.short	0x0014


	//----- nvinfo : EIATTR_PARAM_CBANK
	.align		4
        /*0058*/ 	.byte	0x04, 0x0a
        /*005a*/ 	.short	(.L_17 - .L_16)
	.align		4
.L_16:
        /*005c*/ 	.word	index@(.nv.constant0._Z11fill_kernelPfmf)
        /*0060*/ 	.short	0x0380
        /*0062*/ 	.short	0x0014


	//----- nvinfo : EIATTR_SW_WAR
	.align		4
.L_17:
        /*0064*/ 	.byte	0x04, 0x36
        /*0066*/ 	.short	(.L_19 - .L_18)
.L_18:
        /*0068*/ 	.word	0x00000008
.L_19:


//--------------------- .nv.callgraph             --------------------------
	.section	.nv.callgraph,"",@"SHT_CUDA_CALLGRAPH"
	.align	4
	.sectionentsize	8
	.align		4
        /*0000*/ 	.word	0x00000000
	.align		4
        /*0004*/ 	.word	0xffffffff
	.align		4
        /*0008*/ 	.word	0x00000000
	.align		4
        /*000c*/ 	.word	0xfffffffe
	.align		4
        /*0010*/ 	.word	0x00000000
	.align		4
        /*0014*/ 	.word	0xfffffffd
	.align		4
        /*0018*/ 	.word	0x00000000
	.align		4
        /*001c*/ 	.word	0xfffffffc


//--------------------- .text._Z11fill_kernelPfmf --------------------------
	.section	.text._Z11fill_kernelPfmf,"ax",@progbits
	.align	128
        .global         _Z11fill_kernelPfmf
        .type           _Z11fill_kernelPfmf,@function
        .size           _Z11fill_kernelPfmf,(.L_x_1 - _Z11fill_kernelPfmf)
        .other          _Z11fill_kernelPfmf,@"STO_CUDA_ENTRY STV_DEFAULT"
_Z11fill_kernelPfmf:
.text._Z11fill_kernelPfmf:
[----:B------:R-:W-:Y:S01]  /*0000*/  LDC R1, c[0x0][0x37c] ;  /* 0x0000df00ff017b82 */ /* 0x000fe20000000800 */
[----:B------:R-:W0:Y:S07]  /*0010*/  S2R R3, SR_TID.X ;  /* 0x0000000000037919 */ /* 0x000e2e0000002100 */
[----:B------:R-:W0:Y:S01]  /*0020*/  S2UR UR4, SR_CTAID.X ;  /* 0x00000000000479c3 */ /* 0x000e220000002500 */
[----:B------:R-:W1:Y:S07]  /*0030*/  LDCU.64 UR6, c[0x0][0x388] ;  /* 0x00007100ff0677ac */ /* 0x000e6e0008000a00 */
[----:B------:R-:W0:Y:S02]  /*0040*/  LDC R0, c[0x0][0x360] ;  /* 0x0000d800ff007b82 */ /* 0x000e240000000800 */
[----:B0-----:R-:W-:-:S05]  /*0050*/  IMAD R0, R0, UR4, R3 ;  /* 0x0000000400007c24 */ /* 0x001fca000f8e0203 */
[----:B-1----:R-:W-:-:S04]  /*0060*/  ISETP.GE.U32.AND P0, PT, R0, UR6, PT ;  /* 0x0000000600007c0c */ /* 0x002fc8000bf06070 */
[----:B------:R-:W-:-:S13]  /*0070*/  ISETP.GE.U32.AND.EX P0, PT, RZ, UR7, PT, P0 ;  /* 0x00000007ff007c0c */ /* 0x000fda000bf06100 */
[----:B------:R-:W-:Y:S05]  /*0080*/  @P0 EXIT ;  /* 0x000000000000094d */ /* 0x000fea0003800000 */
[----:B------:R-:W0:Y:S01]  /*0090*/  LDCU.64 UR6, c[0x0][0x380] ;  /* 0x00007000ff0677ac */ /* 0x000e220008000a00 */
[----:B------:R-:W1:Y:S01]  /*00a0*/  LDC R5, c[0x0][0x390] ;  /* 0x0000e400ff057b82 */ /* 0x000e620000000800 */
[----:B------:R-:W1:Y:S01]  /*00b0*/  LDCU.64 UR4, c[0x0][0x358] ;  /* 0x00006b00ff0477ac */ /* 0x000e620008000a00 */
[----:B0-----:R-:W-:-:S04]  /*00c0*/  LEA R2, P0, R0, UR6, 0x2 ;  /* 0x0000000600027c11 */ /* 0x001fc8000f8010ff */
[----:B------:R-:W-:-:S05]  /*00d0*/  LEA.HI.X R3, R0, UR7, RZ, 0x2, P0 ;  /* 0x0000000700037c11 */ /* 0x000fca00080f14ff */
[----:B-1----:R-:W-:Y:S01]  /*00e0*/  STG.E desc[UR4][R2.64], R5 ;  /* 0x0000000502007986 */ /* 0x002fe2000c101904 */
[----:B------:R-:W-:Y:S05]  /*00f0*/  EXIT ;  /* 0x000000000000794d */ /* 0x000fea0003800000 */
.L_x_0:
[----:B------:R-:W-:-:S00]  /*0100*/  BRA `(.L_x_0) ;  /* 0xfffffffc00fc7947 */ /* 0x000fc0000383ffff */
[----:B------:R-:W-:-:S00]  /*0110*/  NOP ;  /* 0x0000000000007918 */ /* 0x000fc00000000000 */
        /* <DEDUP_REMOVED lines=14> */
.L_x_1:


//--------------------- .nv.shared.reserved.0     --------------------------
	.section	.nv.shared.reserved.0,"aw",@nobits
	.weak		__nv_reservedSMEM_offset_0_alias
	.size		__nv_reservedSMEM_offset_0_alias, 0, 64
	.other		__nv_reservedSMEM_offset_0_alias,@"STO_CUDA_RESERVED_SHARED STV_DEFAULT"
__nv_reservedSMEM_offset_0_alias:
	.zero		0
	.zero		64


//--------------------- .nv.constant0._Z11fill_kernelPfmf --------------------------
	.section	.nv.constant0._Z11fill_kernelPfmf,"a",@progbits
	.sectionflags	@""
	.align	4
.nv.constant0._Z11fill_kernelPfmf:
	.zero		916


//--------------------- SYMBOLS --------------------------

	.type		.nv.reservedSmem.offset0,@object
	.size		.nv.reservedSmem.offset0,0x4
